//
// Generated by NVIDIA NVVM Compiler
//
// Compiler Build ID: CL-36424714
// Cuda compilation tools, release 13.0, V13.0.88
// Based on NVVM 20.0.0
//

.version 9.0
.target sm_100
.address_size 64

	// .globl	_Z3addPiS_S_S_

.visible .entry _Z3addPiS_S_S_(
	.param .u64 .ptr .align 1 _Z3addPiS_S_S__param_0,
	.param .u64 .ptr .align 1 _Z3addPiS_S_S__param_1,
	.param .u64 .ptr .align 1 _Z3addPiS_S_S__param_2,
	.param .u64 .ptr .align 1 _Z3addPiS_S_S__param_3
)
{
	.reg .b32 	%r<7>;
	.reg .b64 	%rd<13>;

	ld.param.u64 	%rd1, [_Z3addPiS_S_S__param_0];
	ld.param.u64 	%rd2, [_Z3addPiS_S_S__param_1];
	ld.param.u64 	%rd3, [_Z3addPiS_S_S__param_2];
	ld.param.u64 	%rd4, [_Z3addPiS_S_S__param_3];
	cvta.to.global.u64 	%rd5, %rd4;
	cvta.to.global.u64 	%rd6, %rd3;
	cvta.to.global.u64 	%rd7, %rd2;
	cvta.to.global.u64 	%rd8, %rd1;
	mov.u32 	%r1, %ctaid.x;
	mul.wide.u32 	%rd9, %r1, 4;
	add.s64 	%rd10, %rd8, %rd9;
	ld.global.u32 	%r2, [%rd10];
	add.s64 	%rd11, %rd7, %rd9;
	ld.global.u32 	%r3, [%rd11];
	add.s32 	%r4, %r3, %r2;
	ld.global.u32 	%r5, [%rd6];
	rem.s32 	%r6, %r4, %r5;
	add.s64 	%rd12, %rd5, %rd9;
	st.global.u32 	[%rd12], %r6;
	ret;

}


// ===== COMPILED SASS (sm_100) =====

	.target	sm_100

	.elftype	@"ET_EXEC"


//--------------------- .note.nv.tkinfo           --------------------------
	.section	.note.nv.tkinfo,"",@"SHT_NOTE"
	.sectionflags	@"SHF_NOTE_NV_TKINFO"
	.tkinfo
        /*0018*/ 	.word	0x00000002
        /*0030*/ 	.string	""
        /*0030*/ 	.string	"ptxas"
        /*0030*/ 	.string	"Cuda compilation tools, release 13.0, V13.0.88"
        /*0030*/ 	.string	"Build cuda_13.0.r13.0/compiler.36424714_0"
        /*0030*/ 	.string	"-arch sm_100 -m 64 "



//--------------------- .note.nv.cuinfo           --------------------------
	.section	.note.nv.cuinfo,"",@"SHT_NOTE"
	.sectionflags	@"SHF_NOTE_NV_CUINFO"
        /*0018*/ 	.short	0x0002
        /*001a*/ 	.short	0x0064
        /*001c*/ 	.short	0x0082
	.zero		2


//--------------------- .nv.info                  --------------------------
	.section	.nv.info,"",@"SHT_CUDA_INFO"
	.align	4


	//----- nvinfo : EIATTR_REGCOUNT
	.align		4
        /*0000*/ 	.byte	0x04, 0x2f
        /*0002*/ 	.short	(.L_1 - .L_0)
	.align		4
.L_0:
        /*0004*/ 	.word	index@(_Z3addPiS_S_S_)
        /*0008*/ 	.word	0x00000010


	//----- nvinfo : EIATTR_FRAME_SIZE
	.align		4
.L_1:
        /*000c*/ 	.byte	0x04, 0x11
        /*000e*/ 	.short	(.L_3 - .L_2)
	.align		4
.L_2:
        /*0010*/ 	.word	index@(_Z3addPiS_S_S_)
        /*0014*/ 	.word	0x00000000


	//----- nvinfo : EIATTR_MIN_STACK_SIZE
	.align		4
.L_3:
        /*0018*/ 	.byte	0x04, 0x12
        /*001a*/ 	.short	(.L_5 - .L_4)
	.align		4
.L_4:
        /*001c*/ 	.word	index@(_Z3addPiS_S_S_)
        /*0020*/ 	.word	0x00000000
.L_5:


//--------------------- .nv.compat                --------------------------
	.section	.nv.compat,"",@"SHT_CUDA_COMPAT_INFO"
	.align	4
        /*0000*/ 	.byte	0x02, 0x09, 0x00, 0x00, 0x02, 0x02, 0x01, 0x00, 0x02, 0x05, 0x05, 0x00, 0x03, 0x07, 0x01, 0x01
        /*0010*/ 	.byte	0x02, 0x03, 0x00, 0x00, 0x02, 0x06, 0x01, 0x00, 0x04, 0x0b, 0x08, 0x00, 0x09, 0x00, 0x00, 0x00
        /*0020*/ 	.byte	0x00, 0x00, 0x00, 0x00


//--------------------- .nv.info._Z3addPiS_S_S_   --------------------------
	.section	.nv.info._Z3addPiS_S_S_,"",@"SHT_CUDA_INFO"
	.sectionflags	@""
	.align	4


	//----- nvinfo : EIATTR_CUDA_API_VERSION
	.align		4
        /*0000*/ 	.byte	0x04, 0x37
        /*0002*/ 	.short	(.L_7 - .L_6)
.L_6:
        /*0004*/ 	.word	0x00000082


	//----- nvinfo : EIATTR_KPARAM_INFO
	.align		4
.L_7:
        /*0008*/ 	.byte	0x04, 0x17
        /*000a*/ 	.short	(.L_9 - .L_8)
.L_8:
        /*000c*/ 	.word	0x00000000
        /*0010*/ 	.short	0x0003
        /*0012*/ 	.short	0x0018
        /*0014*/ 	.byte	0x00, 0xf5, 0x21, 0x00


	//----- nvinfo : EIATTR_KPARAM_INFO
	.align		4
.L_9:
        /*0018*/ 	.byte	0x04, 0x17
        /*001a*/ 	.short	(.L_11 - .L_10)
.L_10:
        /*001c*/ 	.word	0x00000000
        /*0020*/ 	.short	0x0002
        /*0022*/ 	.short	0x0010
        /*0024*/ 	.byte	0x00, 0xf5, 0x21, 0x00


	//----- nvinfo : EIATTR_KPARAM_INFO
	.align		4
.L_11:
        /*0028*/ 	.byte	0x04, 0x17
        /*002a*/ 	.short	(.L_13 - .L_12)
.L_12:
        /*002c*/ 	.word	0x00000000
        /*0030*/ 	.short	0x0001
        /*0032*/ 	.short	0x0008
        /*0034*/ 	.byte	0x00, 0xf5, 0x21, 0x00


	//----- nvinfo : EIATTR_KPARAM_INFO
	.align		4
.L_13:
        /*0038*/ 	.byte	0x04, 0x17
        /*003a*/ 	.short	(.L_15 - .L_14)
.L_14:
        /*003c*/ 	.word	0x00000000
        /*0040*/ 	.short	0x0000
        /*0042*/ 	.short	0x0000
        /*0044*/ 	.byte	0x00, 0xf5, 0x21, 0x00


	//----- nvinfo : EIATTR_SPARSE_MMA_MASK
	.align		4
.L_15:
        /*0048*/ 	.byte	0x03, 0x50
        /*004a*/ 	.short	0x0000


	//----- nvinfo : EIATTR_MAXREG_COUNT
	.align		4
        /*004c*/ 	.byte	0x03, 0x1b
        /*004e*/ 	.short	0x00ff


	//----- nvinfo : EIATTR_MERCURY_ISA_VERSION
	.align		4
        /*0050*/ 	.byte	0x03, 0x5f
        /*0052*/ 	.short	0x0101


	//----- nvinfo : EIATTR_VRC_CTA_INIT_COUNT
	.align		4
        /*0054*/ 	.byte	0x02, 0x4a
	.zero		1
	.zero		1


	//----- nvinfo : EIATTR_EXIT_INSTR_OFFSETS
	.align		4
        /*0058*/ 	.byte	0x04, 0x1c
        /*005a*/ 	.short	(.L_17 - .L_16)


	//   ....[0]....
.L_16:
        /*005c*/ 	.word	0x00000260


	//----- nvinfo : EIATTR_CBANK_PARAM_SIZE
	.align		4
.L_17:
        /*0060*/ 	.byte	0x03, 0x19
        /*0062*/ 	.short	0x0020


	//----- nvinfo : EIATTR_PARAM_CBANK
	.align		4
        /*0064*/ 	.byte	0x04, 0x0a
        /*0066*/ 	.short	(.L_19 - .L_18)
	.align		4
.L_18:
        /*0068*/ 	.word	index@(.nv.constant0._Z3addPiS_S_S_)
        /*006c*/ 	.short	0x0380
        /*006e*/ 	.short	0x0020


	//----- nvinfo : EIATTR_SW_WAR
	.align		4
.L_19:
        /*0070*/ 	.byte	0x04, 0x36
        /*0072*/ 	.short	(.L_21 - .L_20)
.L_20:
        /*0074*/ 	.word	0x00000008
.L_21:


//--------------------- .nv.callgraph             --------------------------
	.section	.nv.callgraph,"",@"SHT_CUDA_CALLGRAPH"
	.align	4
	.sectionentsize	8
	.align		4
        /*0000*/ 	.word	0x00000000
	.align		4
        /*0004*/ 	.word	0xffffffff
	.align		4
        /*0008*/ 	.word	0x00000000
	.align		4
        /*000c*/ 	.word	0xfffffffe
	.align		4
        /*0010*/ 	.word	0x00000000
	.align		4
        /*0014*/ 	.word	0xfffffffd
	.align		4
        /*0018*/ 	.word	0x00000000
	.align		4
        /*001c*/ 	.word	0xfffffffc


//--------------------- .text._Z3addPiS_S_S_      --------------------------
	.section	.text._Z3addPiS_S_S_,"ax",@progbits
	.align	128
        .global         _Z3addPiS_S_S_
        .type           _Z3addPiS_S_S_,@function
        .size           _Z3addPiS_S_S_,(.L_x_1 - _Z3addPiS_S_S_)
        .other          _Z3addPiS_S_S_,@"STO_CUDA_ENTRY STV_DEFAULT"
_Z3addPiS_S_S_:
.text._Z3addPiS_S_S_:
[----:B------:R-:W-:Y:S08]  /*0000*/  LDC R1, c[0x0][0x37c] ;  /* 0x0000df00ff017b82 */ /* 0x000ff00000000800 */
[----:B------:R-:W0:Y:S01]  /*0010*/  LDC.64 R8, c[0x0][0x390] ;  /* 0x0000e400ff087b82 */ /* 0x000e220000000a00 */
[----:B------:R-:W0:Y:S01]  /*0020*/  LDCU.64 UR4, c[0x0][0x358] ;  /* 0x00006b00ff0477ac */ /* 0x000e220008000a00 */
[----:B------:R-:W1:Y:S06]  /*0030*/  S2R R2, SR_CTAID.X ;  /* 0x0000000000027919 */ /* 0x000e6c0000002500 */
[----:B------:R-:W1:Y:S08]  /*0040*/  LDC.64 R4, c[0x0][0x380] ;  /* 0x0000e000ff047b82 */ /* 0x000e700000000a00 */
[----:B------:R-:W2:Y:S01]  /*0050*/  LDC.64 R6, c[0x0][0x388] ;  /* 0x0000e200ff067b82 */ /* 0x000ea20000000a00 */
[----:B0-----:R-:W3:Y:S01]  /*0060*/  LDG.E R0, desc[UR4][R8.64] ;  /* 0x0000000408007981 */ /* 0x001ee2000c1e1900 */
[----:B-1----:R-:W-:-:S04]  /*0070*/  IMAD.WIDE.U32 R4, R2, 0x4, R4 ;  /* 0x0000000402047825 */ /* 0x002fc800078e0004 */
[----:B--2---:R-:W-:Y:S02]  /*0080*/  IMAD.WIDE.U32 R6, R2, 0x4, R6 ;  /* 0x0000000402067825 */ /* 0x004fe400078e0006 */
[----:B------:R-:W2:Y:S04]  /*0090*/  LDG.E R4, desc[UR4][R4.64] ;  /* 0x0000000404047981 */ /* 0x000ea8000c1e1900 */
[----:B------:R-:W2:Y:S01]  /*00a0*/  LDG.E R7, desc[UR4][R6.64] ;  /* 0x0000000406077981 */ /* 0x000ea2000c1e1900 */
[-C--:B---3--:R-:W-:Y:S02]  /*00b0*/  IABS R12, R0.reuse ;  /* 0x00000000000c7213 */ /* 0x088fe40000000000 */
[----:B------:R-:W-:Y:S02]  /*00c0*/  IABS R13, R0 ;  /* 0x00000000000d7213 */ /* 0x000fe40000000000 */
[----:B------:R-:W0:Y:S02]  /*00d0*/  I2F.RP R10, R12 ;  /* 0x0000000c000a7306 */ /* 0x000e240000209400 */
[----:B------:R-:W-:-:S06]  /*00e0*/  IADD3 R13, PT, PT, RZ, -R13, RZ ;  /* 0x8000000dff0d7210 */ /* 0x000fcc0007ffe0ff */
[----:B0-----:R-:W0:Y:S01]  /*00f0*/  MUFU.RCP R10, R10 ;  /* 0x0000000a000a7308 */ /* 0x001e220000001000 */
[----:B--2---:R-:W-:-:S05]  /*0100*/  IMAD.IADD R3, R4, 0x1, R7 ;  /* 0x0000000104037824 */ /* 0x004fca00078e0207 */
[----:B------:R-:W-:Y:S02]  /*0110*/  IABS R4, R3 ;  /* 0x0000000300047213 */ /* 0x000fe40000000000 */
[----:B------:R-:W-:Y:S01]  /*0120*/  ISETP.GE.AND P2, PT, R3, RZ, PT ;  /* 0x000000ff0300720c */ /* 0x000fe20003f46270 */
[----:B0-----:R-:W-:-:S04]  /*0130*/  VIADD R8, R10, 0xffffffe ;  /* 0x0ffffffe0a087836 */ /* 0x001fc80000000000 */
[----:B------:R0:W1:Y:S02]  /*0140*/  F2I.FTZ.U32.TRUNC.NTZ R9, R8 ;  /* 0x0000000800097305 */ /* 0x000064000021f000 */
[----:B0-----:R-:W-:Y:S01]  /*0150*/  IMAD.MOV.U32 R8, RZ, RZ, RZ ;  /* 0x000000ffff087224 */ /* 0x001fe200078e00ff */
[----:B-1----:R-:W-:-:S05]  /*0160*/  IADD3 R11, PT, PT, RZ, -R9, RZ ;  /* 0x80000009ff0b7210 */ /* 0x002fca0007ffe0ff */
[----:B------:R-:W-:-:S04]  /*0170*/  IMAD R5, R11, R12, RZ ;  /* 0x0000000c0b057224 */ /* 0x000fc800078e02ff */
[----:B------:R-:W-:Y:S01]  /*0180*/  IMAD.HI.U32 R9, R9, R5, R8 ;  /* 0x0000000509097227 */ /* 0x000fe200078e0008 */
[----:B------:R-:W-:-:S05]  /*0190*/  MOV R5, R13 ;  /* 0x0000000d00057202 */ /* 0x000fca0000000f00 */
[----:B------:R-:W-:-:S04]  /*01a0*/  IMAD.HI.U32 R9, R9, R4, RZ ;  /* 0x0000000409097227 */ /* 0x000fc800078e00ff */
[----:B------:R-:W-:Y:S02]  /*01b0*/  IMAD R9, R9, R5, R4 ;  /* 0x0000000509097224 */ /* 0x000fe400078e0204 */
[----:B------:R-:W0:Y:S03]  /*01c0*/  LDC.64 R4, c[0x0][0x398] ;  /* 0x0000e600ff047b82 */ /* 0x000e260000000a00 */
[----:B------:R-:W-:-:S13]  /*01d0*/  ISETP.GT.U32.AND P0, PT, R12, R9, PT ;  /* 0x000000090c00720c */ /* 0x000fda0003f04070 */
[----:B------:R-:W-:Y:S01]  /*01e0*/  @!P0 IMAD.IADD R9, R9, 0x1, -R12 ;  /* 0x0000000109098824 */ /* 0x000fe200078e0a0c */
[----:B------:R-:W-:-:S04]  /*01f0*/  ISETP.NE.AND P0, PT, R0, RZ, PT ;  /* 0x000000ff0000720c */ /* 0x000fc80003f05270 */
[----:B------:R-:W-:Y:S01]  /*0200*/  ISETP.GT.U32.AND P1, PT, R12, R9, PT ;  /* 0x000000090c00720c */ /* 0x000fe20003f24070 */
[----:B0-----:R-:W-:-:S12]  /*0210*/  IMAD.WIDE.U32 R2, R2, 0x4, R4 ;  /* 0x0000000402027825 */ /* 0x001fd800078e0004 */
[----:B------:R-:W-:-:S05]  /*0220*/  @!P1 IADD3 R9, PT, PT, R9, -R12, RZ ;  /* 0x8000000c09099210 */ /* 0x000fca0007ffe0ff */
[----:B------:R-:W-:Y:S01]  /*0230*/  @!P2 IMAD.MOV R9, RZ, RZ, -R9 ;  /* 0x000000ffff09a224 */ /* 0x000fe200078e0a09 */
[----:B------:R-:W-:-:S05]  /*0240*/  @!P0 LOP3.LUT R9, RZ, R0, RZ, 0x33, !PT ;  /* 0x00000000ff098212 */ /* 0x000fca00078e33ff */
[----:B------:R-:W-:Y:S01]  /*0250*/  STG.E desc[UR4][R2.64], R9 ;  /* 0x0000000902007986 */ /* 0x000fe2000c101904 */
[----:B------:R-:W-:Y:S05]  /*0260*/  EXIT ;  /* 0x000000000000794d */ /* 0x000fea0003800000 */
.L_x_0:
[----:B------:R-:W-:-:S00]  /*0270*/  BRA `(.L_x_0) ;  /* 0xfffffffc00fc7947 */ /* 0x000fc0000383ffff */
[----:B------:R-:W-:-:S00]  /*0280*/  NOP ;  /* 0x0000000000007918 */ /* 0x000fc00000000000 */
[----:B------:R-:W-:-:S00]  /*0290*/  NOP ;  /* 0x0000000000007918 */ /* 0x000fc00000000000 */
[----:B------:R-:W-:-:S00]  /*02a0*/  NOP ;  /* 0x0000000000007918 */ /* 0x000fc00000000000 */
[----:B------:R-:W-:-:S00]  /*02b0*/  NOP ;  /* 0x0000000000007918 */ /* 0x000fc00000000000 */
[----:B------:R-:W-:-:S00]  /*02c0*/  NOP ;  /* 0x0000000000007918 */ /* 0x000fc00000000000 */
[----:B------:R-:W-:-:S00]  /*02d0*/  NOP ;  /* 0x0000000000007918 */ /* 0x000fc00000000000 */
[----:B------:R-:W-:-:S00]  /*02e0*/  NOP ;  /* 0x0000000000007918 */ /* 0x000fc00000000000 */
[----:B------:R-:W-:-:S00]  /*02f0*/  NOP ;  /* 0x0000000000007918 */ /* 0x000fc00000000000 */
.L_x_1:


//--------------------- .nv.shared.reserved.0     --------------------------
	.section	.nv.shared.reserved.0,"aw",@nobits
	.weak		__nv_reservedSMEM_offset_0_alias
	.size		__nv_reservedSMEM_offset_0_alias, 0, 64
	.other		__nv_reservedSMEM_offset_0_alias,@"STO_CUDA_RESERVED_SHARED STV_DEFAULT"
__nv_reservedSMEM_offset_0_alias:
	.zero		0
	.zero		64


//--------------------- .nv.constant0._Z3addPiS_S_S_ --------------------------
	.section	.nv.constant0._Z3addPiS_S_S_,"a",@progbits
	.sectionflags	@""
	.align	4
.nv.constant0._Z3addPiS_S_S_:
	.zero		928


//--------------------- SYMBOLS --------------------------

	.type		.nv.reservedSmem.offset0,@object
	.size		.nv.reservedSmem.offset0,0x4
